	.headerflags	@"EF_CUDA_TEXMODE_UNIFIED EF_CUDA_64BIT_ADDRESS EF_CUDA_ACCELERATORS EF_CUDA_SM90 EF_CUDA_VIRTUAL_SM(EF_CUDA_SM90)"
	.elftype	@"ET_EXEC"


//--------------------- .nv.info                  --------------------------
	.section	.nv.info,"",@"SHT_CUDA_INFO"
	.align	4


	//----- nvinfo : EIATTR_REGCOUNT
	.align		4
        /*0000*/ 	.byte	0x04, 0x2f
        /*0002*/ 	.short	(.L_3 - .L_2)
	.align		4
.L_2:
        /*0004*/ 	.word	index@(triton_poi_fused__native_batch_norm_legit_no_training_leaky_relu_45)
        /*0008*/ 	.word	0x00000010


	//----- nvinfo : EIATTR_MIN_STACK_SIZE
	.align		4
.L_3:
        /*000c*/ 	.byte	0x04, 0x12
        /*000e*/ 	.short	(.L_5 - .L_4)
	.align		4
.L_4:
        /*0010*/ 	.word	index@(triton_poi_fused__native_batch_norm_legit_no_training_leaky_relu_45)
        /*0014*/ 	.word	0x00000000


	//----- nvinfo : EIATTR_FRAME_SIZE
	.align		4
.L_5:
        /*0018*/ 	.byte	0x04, 0x11
        /*001a*/ 	.short	(.L_7 - .L_6)
	.align		4
.L_6:
        /*001c*/ 	.word	index@(triton_poi_fused__native_batch_norm_legit_no_training_leaky_relu_45)
        /*0020*/ 	.word	0x00000000


	//----- nvinfo : EIATTR_MIN_STACK_SIZE
	.align		4
.L_7:
        /*0024*/ 	.byte	0x04, 0x12
        /*0026*/ 	.short	(.L_9 - .L_8)
	.align		4
.L_8:
        /*0028*/ 	.word	index@(triton_poi_fused__native_batch_norm_legit_no_training_leaky_relu_45)
        /*002c*/ 	.word	0x00000000
.L_9:


//--------------------- .nv.info.triton_poi_fused__native_batch_norm_legit_no_training_leaky_relu_45 --------------------------
	.section	.nv.info.triton_poi_fused__native_batch_norm_legit_no_training_leaky_relu_45,"",@"SHT_CUDA_INFO"
	.sectionflags	@""
	.align	4


	//----- nvinfo : EIATTR_CUDA_API_VERSION
	.align		4
        /*0000*/ 	.byte	0x04, 0x37
        /*0002*/ 	.short	(.L_11 - .L_10)
.L_10:
        /*0004*/ 	.word	0x0000007c


	//----- nvinfo : EIATTR_KPARAM_INFO
	.align		4
.L_11:
        /*0008*/ 	.byte	0x04, 0x17
        /*000a*/ 	.short	(.L_13 - .L_12)
.L_12:
        /*000c*/ 	.word	0x00000000
        /*0010*/ 	.short	0x0006
        /*0012*/ 	.short	0x0030
        /*0014*/ 	.byte	0x00, 0xf0, 0x11, 0x00


	//----- nvinfo : EIATTR_KPARAM_INFO
	.align		4
.L_13:
        /*0018*/ 	.byte	0x04, 0x17
        /*001a*/ 	.short	(.L_15 - .L_14)
.L_14:
        /*001c*/ 	.word	0x00000000
        /*0020*/ 	.short	0x0005
        /*0022*/ 	.short	0x0028
        /*0024*/ 	.byte	0x00, 0xf4, 0x21, 0x00


	//----- nvinfo : EIATTR_KPARAM_INFO
	.align		4
.L_15:
        /*0028*/ 	.byte	0x04, 0x17
        /*002a*/ 	.short	(.L_17 - .L_16)
.L_16:
        /*002c*/ 	.word	0x00000000
        /*0030*/ 	.short	0x0004
        /*0032*/ 	.short	0x0020
        /*0034*/ 	.byte	0x00, 0xf4, 0x21, 0x00


	//----- nvinfo : EIATTR_KPARAM_INFO
	.align		4
.L_17:
        /*0038*/ 	.byte	0x04, 0x17
        /*003a*/ 	.short	(.L_19 - .L_18)
.L_18:
        /*003c*/ 	.word	0x00000000
        /*0040*/ 	.short	0x0003
        /*0042*/ 	.short	0x0018
        /*0044*/ 	.byte	0x00, 0xf4, 0x21, 0x00


	//----- nvinfo : EIATTR_KPARAM_INFO
	.align		4
.L_19:
        /*0048*/ 	.byte	0x04, 0x17
        /*004a*/ 	.short	(.L_21 - .L_20)
.L_20:
        /*004c*/ 	.word	0x00000000
        /*0050*/ 	.short	0x0002
        /*0052*/ 	.short	0x0010
        /*0054*/ 	.byte	0x00, 0xf4, 0x21, 0x00


	//----- nvinfo : EIATTR_KPARAM_INFO
	.align		4
.L_21:
        /*0058*/ 	.byte	0x04, 0x17
        /*005a*/ 	.short	(.L_23 - .L_22)
.L_22:
        /*005c*/ 	.word	0x00000000
        /*0060*/ 	.short	0x0001
        /*0062*/ 	.short	0x0008
        /*0064*/ 	.byte	0x00, 0xf4, 0x21, 0x00


	//----- nvinfo : EIATTR_KPARAM_INFO
	.align		4
.L_23:
        /*0068*/ 	.byte	0x04, 0x17
        /*006a*/ 	.short	(.L_25 - .L_24)
.L_24:
        /*006c*/ 	.word	0x00000000
        /*0070*/ 	.short	0x0000
        /*0072*/ 	.short	0x0000
        /*0074*/ 	.byte	0x00, 0xf4, 0x21, 0x00


	//----- nvinfo : EIATTR_SPARSE_MMA_MASK
	.align		4
.L_25:
        /*0078*/ 	.byte	0x03, 0x50
        /*007a*/ 	.short	0x0000


	//----- nvinfo : EIATTR_MAXREG_COUNT
	.align		4
        /*007c*/ 	.byte	0x03, 0x1b
        /*007e*/ 	.short	0x00ff


	//----- nvinfo : EIATTR_EXIT_INSTR_OFFSETS
	.align		4
        /*0080*/ 	.byte	0x04, 0x1c
        /*0082*/ 	.short	(.L_27 - .L_26)


	//   ....[0]....
.L_26:
        /*0084*/ 	.word	0x000003d0


	//----- nvinfo : EIATTR_REQNTID
	.align		4
.L_27:
        /*0088*/ 	.byte	0x04, 0x10
        /*008a*/ 	.short	(.L_29 - .L_28)
.L_28:
        /*008c*/ 	.word	0x00000080
        /*0090*/ 	.word	0x00000001
        /*0094*/ 	.word	0x00000001


	//----- nvinfo : EIATTR_CBANK_PARAM_SIZE
	.align		4
.L_29:
        /*0098*/ 	.byte	0x03, 0x19
        /*009a*/ 	.short	0x0034


	//----- nvinfo : EIATTR_PARAM_CBANK
	.align		4
        /*009c*/ 	.byte	0x04, 0x0a
        /*009e*/ 	.short	(.L_31 - .L_30)
	.align		4
.L_30:
        /*00a0*/ 	.word	index@(.nv.constant0.triton_poi_fused__native_batch_norm_legit_no_training_leaky_relu_45)
        /*00a4*/ 	.short	0x0210
        /*00a6*/ 	.short	0x0034


	//----- nvinfo : EIATTR_SW_WAR
	.align		4
.L_31:
        /*00a8*/ 	.byte	0x04, 0x36
        /*00aa*/ 	.short	(.L_33 - .L_32)
.L_32:
        /*00ac*/ 	.word	0x00000008
.L_33:


//--------------------- .nv.callgraph             --------------------------
	.section	.nv.callgraph,"",@"SHT_CUDA_CALLGRAPH"
	.align	4
	.sectionentsize	8
	.align		4
        /*0000*/ 	.word	0x00000000
	.align		4
        /*0004*/ 	.word	0xffffffff
	.align		4
        /*0008*/ 	.word	0x00000000
	.align		4
        /*000c*/ 	.word	0xfffffffe
	.align		4
        /*0010*/ 	.word	0x00000000
	.align		4
        /*0014*/ 	.word	0xfffffffd
	.align		4
        /*0018*/ 	.word	0x00000000
	.align		4
        /*001c*/ 	.word	0xfffffffc


//--------------------- .nv.constant4             --------------------------
	.section	.nv.constant4,"a",@progbits
	.align	8
	.align		8
.nv.constant4:
        /*0000*/ 	.dword	_$_str
	.align		8
        /*0008*/ 	.dword	_$_str_$_2


//--------------------- .text.triton_poi_fused__native_batch_norm_legit_no_training_leaky_relu_45 --------------------------
	.section	.text.triton_poi_fused__native_batch_norm_legit_no_training_leaky_relu_45,"ax",@progbits
	.align	128
        .global         triton_poi_fused__native_batch_norm_legit_no_training_leaky_relu_45
        .type           triton_poi_fused__native_batch_norm_legit_no_training_leaky_relu_45,@function
        .size           triton_poi_fused__native_batch_norm_legit_no_training_leaky_relu_45,(.L_x_1 - triton_poi_fused__native_batch_norm_legit_no_training_leaky_relu_45)
        .other          triton_poi_fused__native_batch_norm_legit_no_training_leaky_relu_45,@"STO_CUDA_ENTRY STV_DEFAULT"
triton_poi_fused__native_batch_norm_legit_no_training_leaky_relu_45:
.text.triton_poi_fused__native_batch_norm_legit_no_training_leaky_relu_45:
[----:B------:R-:W-:Y:S01]  /*0000*/  LDC R1, c[0x0][0x28] ;  /* 0x00000a00ff017b82 */ /* 0x000fe20000000800 */
[----:B------:R-:W1:Y:S07]  /*0010*/  S2R R0, SR_TID.X ;  /* 0x0000000000007919 */ /* 0x000e6e0000002100 */
[----:B------:R-:W2:Y:S01]  /*0020*/  LDC.64 R2, c[0x0][0x228] ;  /* 0x00008a00ff027b82 */ /* 0x000ea20000000a00 */
[----:B------:R-:W-:Y:S01]  /*0030*/  ULDC.64 UR4, c[0x0][0x208] ;  /* 0x0000820000047ab9 */ /* 0x000fe20000000a00 */
[----:B------:R-:W3:Y:S06]  /*0040*/  S2R R7, SR_CTAID.X ;  /* 0x0000000000077919 */ /* 0x000eec0000002500 */
[----:B------:R-:W4:Y:S08]  /*0050*/  LDC.64 R8, c[0x0][0x230] ;  /* 0x00008c00ff087b82 */ /* 0x000f300000000a00 */
[----:B------:R-:W5:Y:S01]  /*0060*/  LDC.64 R10, c[0x0][0x238] ;  /* 0x00008e00ff0a7b82 */ /* 0x000f620000000a00 */
[----:B-1----:R-:W-:-:S02]  /*0070*/  SHF.L.U32 R0, R0, 0x1, RZ ;  /* 0x0000000100007819 */ /* 0x002fc400000006ff */
[----:B---3--:R-:W-:Y:S02]  /*0080*/  SHF.R.S32.HI R5, RZ, 0x17, R7 ;  /* 0x00000017ff057819 */ /* 0x008fe40000011407 */
[----:B------:R-:W-:Y:S02]  /*0090*/  LOP3.LUT R0, R0, 0xfe, RZ, 0xc0, !PT ;  /* 0x000000fe00007812 */ /* 0x000fe400078ec0ff */
[----:B------:R-:W-:Y:S02]  /*00a0*/  SGXT R5, R5, 0x1 ;  /* 0x000000010505781a */ /* 0x000fe40000000200 */
[----:B------:R-:W-:Y:S02]  /*00b0*/  LEA R0, R7, R0, 0x8 ;  /* 0x0000000007007211 */ /* 0x000fe400078e40ff */
[----:B------:R-:W1:Y:S02]  /*00c0*/  LDC.64 R6, c[0x0][0x220] ;  /* 0x00008800ff067b82 */ /* 0x000e640000000a00 */
[----:B------:R-:W-:-:S04]  /*00d0*/  LEA.HI R5, R5, R0, RZ, 0x9 ;  /* 0x0000000005057211 */ /* 0x000fc800078f48ff */
[----:B------:R-:W-:-:S04]  /*00e0*/  LOP3.LUT R5, R5, 0xfffffe00, RZ, 0xc0, !PT ;  /* 0xfffffe0005057812 */ /* 0x000fc800078ec0ff */
[----:B------:R-:W-:Y:S02]  /*00f0*/  IADD3 R13, R0, -R5, RZ ;  /* 0x80000005000d7210 */ /* 0x000fe40007ffe0ff */
[----:B------:R-:W3:Y:S03]  /*0100*/  LDC.64 R4, c[0x0][0x218] ;  /* 0x00008600ff047b82 */ /* 0x000ee60000000a00 */
[----:B--2---:R-:W-:-:S06]  /*0110*/  IMAD.WIDE R2, R13, 0x4, R2 ;  /* 0x000000040d027825 */ /* 0x004fcc00078e0202 */
[----:B------:R-:W2:Y:S01]  /*0120*/  LDG.E.EL.64 R2, desc[UR4][R2.64] ;  /* 0x0000000402027981 */ /* 0x000ea2000c2e1b00 */
[----:B-1----:R-:W-:-:S06]  /*0130*/  IMAD.WIDE R6, R13, 0x4, R6 ;  /* 0x000000040d067825 */ /* 0x002fcc00078e0206 */
[----:B------:R-:W2:Y:S01]  /*0140*/  LDG.E.EL.64 R6, desc[UR4][R6.64] ;  /* 0x0000000406067981 */ /* 0x000ea2000c2e1b00 */
[----:B---3--:R-:W-:-:S06]  /*0150*/  IMAD.WIDE R4, R0, 0x4, R4 ;  /* 0x0000000400047825 */ /* 0x008fcc00078e0204 */
[----:B------:R-:W3:Y:S01]  /*0160*/  LDG.E.64 R4, desc[UR4][R4.64] ;  /* 0x0000000404047981 */ /* 0x000ee2000c1e1b00 */
[----:B----4-:R-:W-:-:S04]  /*0170*/  IMAD.WIDE R8, R13, 0x4, R8 ;  /* 0x000000040d087825 */ /* 0x010fc800078e0208 */
[----:B-----5:R-:W-:Y:S02]  /*0180*/  IMAD.WIDE R10, R13, 0x4, R10 ;  /* 0x000000040d0a7825 */ /* 0x020fe400078e020a */
[----:B------:R-:W4:Y:S04]  /*0190*/  LDG.E.EL.64 R8, desc[UR4][R8.64] ;  /* 0x0000000408087981 */ /* 0x000f28000c2e1b00 */
[----:B------:R-:W4:Y:S01]  /*01a0*/  LDG.E.EL.64 R10, desc[UR4][R10.64] ;  /* 0x000000040a0a7981 */ /* 0x000f22000c2e1b00 */
[----:B--2---:R-:W-:Y:S01]  /*01b0*/  FADD R2, R2, 9.9999997473787516356e-06 ;  /* 0x3727c5ac02027421 */ /* 0x004fe20000000000 */
[----:B------:R-:W-:-:S03]  /*01c0*/  FADD R3, R3, 9.9999997473787516356e-06 ;  /* 0x3727c5ac03037421 */ /* 0x000fc60000000000 */
[----:B------:R-:W1:Y:S08]  /*01d0*/  MUFU.SQRT R12, R2 ;  /* 0x00000002000c7308 */ /* 0x000e700000002000 */
[----:B------:R-:W2:Y:S01]  /*01e0*/  MUFU.SQRT R13, R3 ;  /* 0x00000003000d7308 */ /* 0x000ea20000002000 */
[C---:B-1----:R-:W-:Y:S02]  /*01f0*/  FSETP.GT.AND P0, PT, R12.reuse, 8.50705917302346158658e+37, PT ;  /* 0x7e8000000c00780b */ /* 0x042fe40003f04000 */
[----:B------:R-:W-:-:S02]  /*0200*/  FSETP.GEU.AND P2, PT, R12, 1.175494350822287508e-38, PT ;  /* 0x008000000c00780b */ /* 0x000fc40003f4e000 */
[C---:B--2---:R-:W-:Y:S02]  /*0210*/  FSETP.GT.AND P1, PT, R13.reuse, 8.50705917302346158658e+37, PT ;  /* 0x7e8000000d00780b */ /* 0x044fe40003f24000 */
[----:B------:R-:W-:-:S07]  /*0220*/  FSETP.GEU.AND P3, PT, R13, 1.175494350822287508e-38, PT ;  /* 0x008000000d00780b */ /* 0x000fce0003f6e000 */
[----:B------:R-:W-:Y:S01]  /*0230*/  @P0 FMUL R12, R12, 0.25 ;  /* 0x3e8000000c0c0820 */ /* 0x000fe20000400000 */
[----:B------:R-:W-:-:S03]  /*0240*/  HFMA2.MMA R2, -RZ, RZ, 1.625, 0 ;  /* 0x3e800000ff027435 */ /* 0x000fc600000001ff */
[----:B------:R-:W-:Y:S01]  /*0250*/  @!P2 FMUL R12, R12, 16777216 ;  /* 0x4b8000000c0ca820 */ /* 0x000fe20000400000 */
[----:B------:R-:W-:-:S04]  /*0260*/  @P1 FMUL R13, R13, 0.25 ;  /* 0x3e8000000d0d1820 */ /* 0x000fc80000400000 */
[----:B------:R-:W-:Y:S01]  /*0270*/  @!P3 FMUL R13, R13, 16777216 ;  /* 0x4b8000000d0db820 */ /* 0x000fe20000400000 */
[----:B------:R-:W1:Y:S01]  /*0280*/  MUFU.RCP R12, R12 ;  /* 0x0000000c000c7308 */ /* 0x000e620000001000 */
[----:B------:R-:W-:-:S07]  /*0290*/  FSEL R3, R2, 1, P0 ;  /* 0x3f80000002037808 */ /* 0x000fce0000000000 */
[----:B------:R-:W2:Y:S01]  /*02a0*/  MUFU.RCP R13, R13 ;  /* 0x0000000d000d7308 */ /* 0x000ea20000001000 */
[----:B------:R-:W-:Y:S01]  /*02b0*/  FSEL R2, R2, 1, P1 ;  /* 0x3f80000002027808 */ /* 0x000fe20000800000 */
[----:B------:R-:W-:Y:S01]  /*02c0*/  @!P2 FMUL R3, R3, 16777216 ;  /* 0x4b8000000303a820 */ /* 0x000fe20000400000 */
[----:B---3--:R-:W-:-:S03]  /*02d0*/  FADD R5, R5, -R7 ;  /* 0x8000000705057221 */ /* 0x008fc60000000000 */
[----:B------:R-:W-:Y:S01]  /*02e0*/  @!P3 FMUL R2, R2, 16777216 ;  /* 0x4b8000000202b820 */ /* 0x000fe20000400000 */
[----:B------:R-:W-:Y:S01]  /*02f0*/  FADD R4, R4, -R6 ;  /* 0x8000000604047221 */ /* 0x000fe20000000000 */
[----:B-1----:R-:W-:Y:S02]  /*0300*/  FMUL R7, R12, R3 ;  /* 0x000000030c077220 */ /* 0x002fe40000400000 */
[----:B--2---:R-:W-:Y:S02]  /*0310*/  FMUL R6, R13, R2 ;  /* 0x000000020d067220 */ /* 0x004fe40000400000 */
[----:B------:R-:W1:Y:S01]  /*0320*/  LDC.64 R2, c[0x0][0x210] ;  /* 0x00008400ff027b82 */ /* 0x000e620000000a00 */
[----:B------:R-:W-:Y:S01]  /*0330*/  FMUL R7, R4, R7 ;  /* 0x0000000704077220 */ /* 0x000fe20000400000 */
[----:B------:R-:W-:-:S03]  /*0340*/  FMUL R6, R5, R6 ;  /* 0x0000000605067220 */ /* 0x000fc60000400000 */
[----:B----4-:R-:W-:Y:S01]  /*0350*/  FFMA R8, R8, R7, R10 ;  /* 0x0000000708087223 */ /* 0x010fe2000000000a */
[----:B------:R-:W-:-:S04]  /*0360*/  FFMA R9, R9, R6, R11 ;  /* 0x0000000609097223 */ /* 0x000fc8000000000b */
[----:B------:R-:W-:Y:S02]  /*0370*/  FSETP.GT.AND P0, PT, R8, RZ, PT ;  /* 0x000000ff0800720b */ /* 0x000fe40003f04000 */
[----:B------:R-:W-:-:S11]  /*0380*/  FSETP.GT.AND P1, PT, R9, RZ, PT ;  /* 0x000000ff0900720b */ /* 0x000fd60003f24000 */
[----:B------:R-:W-:Y:S01]  /*0390*/  @!P0 FMUL R8, R8, 0.10000000149011611938 ;  /* 0x3dcccccd08088820 */ /* 0x000fe20000400000 */
[----:B-1----:R-:W-:-:S04]  /*03a0*/  IMAD.WIDE R2, R0, 0x4, R2 ;  /* 0x0000000400027825 */ /* 0x002fc800078e0202 */
[----:B------:R-:W-:-:S05]  /*03b0*/  @!P1 FMUL R9, R9, 0.10000000149011611938 ;  /* 0x3dcccccd09099820 */ /* 0x000fca0000400000 */
[----:B------:R-:W-:Y:S01]  /*03c0*/  STG.E.64 desc[UR4][R2.64], R8 ;  /* 0x0000000802007986 */ /* 0x000fe2000c101b04 */
[----:B------:R-:W-:Y:S05]  /*03d0*/  EXIT ;  /* 0x000000000000794d */ /* 0x000fea0003800000 */
.L_x_0:
[----:B------:R-:W-:-:S00]  /*03e0*/  BRA `(.L_x_0) ;  /* 0xfffffffc00fc7947 */ /* 0x000fc0000383ffff */
[----:B------:R-:W-:-:S00]  /*03f0*/  NOP ;  /* 0x0000000000007918 */ /* 0x000fc00000000000 */
        /* <DEDUP_REMOVED lines=8> */
.L_x_1:


//--------------------- .nv.global.init           --------------------------
	.section	.nv.global.init,"aw",@progbits
.nv.global.init:
	.type		_$_str,@object
	.size		_$_str,(_$_str_$_2 - _$_str)
_$_str:
        /*0000*/ 	.byte	0x5f, 0x5f, 0x43, 0x55, 0x44, 0x41, 0x5f, 0x46, 0x54, 0x5a, 0x00
	.type		_$_str_$_2,@object
	.size		_$_str_$_2,(.L_1 - _$_str_$_2)
_$_str_$_2:
        /*000b*/ 	.byte	0x5f, 0x5f, 0x43, 0x55, 0x44, 0x41, 0x5f, 0x50, 0x52, 0x45, 0x43, 0x5f, 0x53, 0x51, 0x52, 0x54
        /*001b*/ 	.byte	0x00
.L_1:


//--------------------- .nv.constant0.triton_poi_fused__native_batch_norm_legit_no_training_leaky_relu_45 --------------------------
	.section	.nv.constant0.triton_poi_fused__native_batch_norm_legit_no_training_leaky_relu_45,"a",@progbits
	.sectionflags	@""
	.align	4
.nv.constant0.triton_poi_fused__native_batch_norm_legit_no_training_leaky_relu_45:
	.zero		580
